//
// Generated by NVIDIA NVVM Compiler
//
// Compiler Build ID: CL-36424714
// Cuda compilation tools, release 13.0, V13.0.88
// Based on NVVM 20.0.0
//

.version 9.0
.target sm_100
.address_size 64

	// .globl	angle_kernel

.visible .entry angle_kernel(
	.param .align 4 .b8 angle_kernel_param_0[24],
	.param .u64 .ptr .align 1 angle_kernel_param_1,
	.param .u64 .ptr .align 1 angle_kernel_param_2,
	.param .u64 .ptr .align 1 angle_kernel_param_3,
	.param .u64 .ptr .align 1 angle_kernel_param_4,
	.param .u64 .ptr .align 1 angle_kernel_param_5
)
{
	.reg .b32 	%r<23>;
	.reg .b32 	%f<11>;
	.reg .b64 	%rd<19>;

	ld.param.f32 	%f1, [angle_kernel_param_0+16];
	ld.param.u32 	%r1, [angle_kernel_param_0+8];
	ld.param.u32 	%r2, [angle_kernel_param_0+4];
	ld.param.u32 	%r3, [angle_kernel_param_0+12];
	ld.param.u32 	%r4, [angle_kernel_param_0];
	ld.param.u64 	%rd1, [angle_kernel_param_1];
	ld.param.u64 	%rd2, [angle_kernel_param_2];
	ld.param.u64 	%rd3, [angle_kernel_param_3];
	ld.param.u64 	%rd4, [angle_kernel_param_5];
	cvta.to.global.u64 	%rd5, %rd2;
	cvta.to.global.u64 	%rd6, %rd1;
	shr.u32 	%r5, %r4, 1;
	mov.u32 	%r6, %ntid.x;
	mov.u32 	%r7, %ctaid.x;
	mul.lo.s32 	%r8, %r6, %r7;
	mov.u32 	%r9, %tid.x;
	add.s32 	%r10, %r8, %r9;
	rem.u32 	%r11, %r10, %r5;
	div.u32 	%r12, %r11, %r3;
	mul.lo.s32 	%r13, %r12, %r3;
	sub.s32 	%r14, %r11, %r13;
	add.s32 	%r15, %r14, %r2;
	add.s32 	%r16, %r12, %r2;
	mad.lo.s32 	%r17, %r15, %r1, %r16;
	mul.wide.s32 	%rd7, %r17, 4;
	add.s64 	%rd8, %rd6, %rd7;
	ld.global.nc.f32 	%f2, [%rd8];
	add.f32 	%f3, %f1, %f2;
	add.s64 	%rd9, %rd5, %rd7;
	ld.global.nc.f32 	%f4, [%rd9];
	cvta.to.global.u64 	%rd10, %rd3;
	mov.u32 	%r18, %tid.y;
	mul.wide.u32 	%rd11, %r18, 4;
	add.s64 	%rd12, %rd10, %rd11;
	ld.global.nc.u32 	%r19, [%rd12];
	cvta.to.global.u64 	%rd13, %rd4;
	mul.wide.s32 	%rd14, %r19, 4;
	add.s64 	%rd15, %rd8, %rd14;
	ld.global.nc.f32 	%f5, [%rd15];
	sub.f32 	%f6, %f5, %f3;
	add.s64 	%rd16, %rd9, %rd14;
	ld.global.nc.f32 	%f7, [%rd16];
	sub.f32 	%f8, %f7, %f4;
	abs.f32 	%f9, %f8;
	mov.u32 	%r20, %ntid.y;
	mad.lo.s32 	%r21, %r18, %r6, %r9;
	mad.lo.s32 	%r22, %r8, %r20, %r21;
	div.rn.f32 	%f10, %f6, %f9;
	mul.wide.s32 	%rd17, %r22, 4;
	add.s64 	%rd18, %rd13, %rd17;
	st.global.f32 	[%rd18], %f10;
	ret;

}


// ===== COMPILED SASS (sm_100) =====

	.target	sm_100

	.elftype	@"ET_EXEC"


//--------------------- .note.nv.tkinfo           --------------------------
	.section	.note.nv.tkinfo,"",@"SHT_NOTE"
	.sectionflags	@"SHF_NOTE_NV_TKINFO"
	.tkinfo
        /*0018*/ 	.word	0x00000002
        /*0030*/ 	.string	""
        /*0030*/ 	.string	"ptxas"
        /*0030*/ 	.string	"Cuda compilation tools, release 13.0, V13.0.88"
        /*0030*/ 	.string	"Build cuda_13.0.r13.0/compiler.36424714_0"
        /*0030*/ 	.string	"-arch sm_100 -m 64 "



//--------------------- .note.nv.cuinfo           --------------------------
	.section	.note.nv.cuinfo,"",@"SHT_NOTE"
	.sectionflags	@"SHF_NOTE_NV_CUINFO"
        /*0018*/ 	.short	0x0002
        /*001a*/ 	.short	0x0064
        /*001c*/ 	.short	0x0082
	.zero		2


//--------------------- .nv.info                  --------------------------
	.section	.nv.info,"",@"SHT_CUDA_INFO"
	.align	4


	//----- nvinfo : EIATTR_REGCOUNT
	.align		4
        /*0000*/ 	.byte	0x04, 0x2f
        /*0002*/ 	.short	(.L_1 - .L_0)
	.align		4
.L_0:
        /*0004*/ 	.word	index@(angle_kernel)
        /*0008*/ 	.word	0x00000012


	//----- nvinfo : EIATTR_FRAME_SIZE
	.align		4
.L_1:
        /*000c*/ 	.byte	0x04, 0x11
        /*000e*/ 	.short	(.L_3 - .L_2)
	.align		4
.L_2:
        /*0010*/ 	.word	index@($__internal_0_$__cuda_sm3x_div_rn_noftz_f32_slowpath)
        /*0014*/ 	.word	0x00000000


	//----- nvinfo : EIATTR_FRAME_SIZE
	.align		4
.L_3:
        /*0018*/ 	.byte	0x04, 0x11
        /*001a*/ 	.short	(.L_5 - .L_4)
	.align		4
.L_4:
        /*001c*/ 	.word	index@(angle_kernel)
        /*0020*/ 	.word	0x00000000


	//----- nvinfo : EIATTR_MIN_STACK_SIZE
	.align		4
.L_5:
        /*0024*/ 	.byte	0x04, 0x12
        /*0026*/ 	.short	(.L_7 - .L_6)
	.align		4
.L_6:
        /*0028*/ 	.word	index@(angle_kernel)
        /*002c*/ 	.word	0x00000000
.L_7:


//--------------------- .nv.compat                --------------------------
	.section	.nv.compat,"",@"SHT_CUDA_COMPAT_INFO"
	.align	4
        /*0000*/ 	.byte	0x02, 0x09, 0x00, 0x00, 0x02, 0x02, 0x01, 0x00, 0x02, 0x05, 0x05, 0x00, 0x03, 0x07, 0x01, 0x01
        /*0010*/ 	.byte	0x02, 0x03, 0x00, 0x00, 0x02, 0x06, 0x01, 0x00, 0x04, 0x0b, 0x08, 0x00, 0x01, 0x00, 0x00, 0x00
        /*0020*/ 	.byte	0x00, 0x00, 0x00, 0x00


//--------------------- .nv.info.angle_kernel     --------------------------
	.section	.nv.info.angle_kernel,"",@"SHT_CUDA_INFO"
	.sectionflags	@""
	.align	4


	//----- nvinfo : EIATTR_CUDA_API_VERSION
	.align		4
        /*0000*/ 	.byte	0x04, 0x37
        /*0002*/ 	.short	(.L_9 - .L_8)
.L_8:
        /*0004*/ 	.word	0x00000082


	//----- nvinfo : EIATTR_KPARAM_INFO
	.align		4
.L_9:
        /*0008*/ 	.byte	0x04, 0x17
        /*000a*/ 	.short	(.L_11 - .L_10)
.L_10:
        /*000c*/ 	.word	0x00000000
        /*0010*/ 	.short	0x0005
        /*0012*/ 	.short	0x0038
        /*0014*/ 	.byte	0x00, 0xf5, 0x21, 0x00


	//----- nvinfo : EIATTR_KPARAM_INFO
	.align		4
.L_11:
        /*0018*/ 	.byte	0x04, 0x17
        /*001a*/ 	.short	(.L_13 - .L_12)
.L_12:
        /*001c*/ 	.word	0x00000000
        /*0020*/ 	.short	0x0004
        /*0022*/ 	.short	0x0030
        /*0024*/ 	.byte	0x00, 0xf5, 0x21, 0x00


	//----- nvinfo : EIATTR_KPARAM_INFO
	.align		4
.L_13:
        /*0028*/ 	.byte	0x04, 0x17
        /*002a*/ 	.short	(.L_15 - .L_14)
.L_14:
        /*002c*/ 	.word	0x00000000
        /*0030*/ 	.short	0x0003
        /*0032*/ 	.short	0x0028
        /*0034*/ 	.byte	0x00, 0xf5, 0x21, 0x00


	//----- nvinfo : EIATTR_KPARAM_INFO
	.align		4
.L_15:
        /*0038*/ 	.byte	0x04, 0x17
        /*003a*/ 	.short	(.L_17 - .L_16)
.L_16:
        /*003c*/ 	.word	0x00000000
        /*0040*/ 	.short	0x0002
        /*0042*/ 	.short	0x0020
        /*0044*/ 	.byte	0x00, 0xf5, 0x21, 0x00


	//----- nvinfo : EIATTR_KPARAM_INFO
	.align		4
.L_17:
        /*0048*/ 	.byte	0x04, 0x17
        /*004a*/ 	.short	(.L_19 - .L_18)
.L_18:
        /*004c*/ 	.word	0x00000000
        /*0050*/ 	.short	0x0001
        /*0052*/ 	.short	0x0018
        /*0054*/ 	.byte	0x00, 0xf5, 0x21, 0x00


	//----- nvinfo : EIATTR_KPARAM_INFO
	.align		4
.L_19:
        /*0058*/ 	.byte	0x04, 0x17
        /*005a*/ 	.short	(.L_21 - .L_20)
.L_20:
        /*005c*/ 	.word	0x00000000
        /*0060*/ 	.short	0x0000
        /*0062*/ 	.short	0x0000
        /*0064*/ 	.byte	0x00, 0xf0, 0x61, 0x00


	//----- nvinfo : EIATTR_SPARSE_MMA_MASK
	.align		4
.L_21:
        /*0068*/ 	.byte	0x03, 0x50
        /*006a*/ 	.short	0x0000


	//----- nvinfo : EIATTR_MAXREG_COUNT
	.align		4
        /*006c*/ 	.byte	0x03, 0x1b
        /*006e*/ 	.short	0x00ff


	//----- nvinfo : EIATTR_MERCURY_ISA_VERSION
	.align		4
        /*0070*/ 	.byte	0x03, 0x5f
        /*0072*/ 	.short	0x0101


	//----- nvinfo : EIATTR_VRC_CTA_INIT_COUNT
	.align		4
        /*0074*/ 	.byte	0x02, 0x4a
	.zero		1
	.zero		1


	//----- nvinfo : EIATTR_EXIT_INSTR_OFFSETS
	.align		4
        /*0078*/ 	.byte	0x04, 0x1c
        /*007a*/ 	.short	(.L_23 - .L_22)


	//   ....[0]....
.L_22:
        /*007c*/ 	.word	0x00000570


	//----- nvinfo : EIATTR_CRS_STACK_SIZE
	.align		4
.L_23:
        /*0080*/ 	.byte	0x04, 0x1e
        /*0082*/ 	.short	(.L_25 - .L_24)
.L_24:
        /*0084*/ 	.word	0x00000000


	//----- nvinfo : EIATTR_CBANK_PARAM_SIZE
	.align		4
.L_25:
        /*0088*/ 	.byte	0x03, 0x19
        /*008a*/ 	.short	0x0040


	//----- nvinfo : EIATTR_PARAM_CBANK
	.align		4
        /*008c*/ 	.byte	0x04, 0x0a
        /*008e*/ 	.short	(.L_27 - .L_26)
	.align		4
.L_26:
        /*0090*/ 	.word	index@(.nv.constant0.angle_kernel)
        /*0094*/ 	.short	0x0380
        /*0096*/ 	.short	0x0040


	//----- nvinfo : EIATTR_SW_WAR
	.align		4
.L_27:
        /*0098*/ 	.byte	0x04, 0x36
        /*009a*/ 	.short	(.L_29 - .L_28)
.L_28:
        /*009c*/ 	.word	0x00000008
.L_29:


//--------------------- .nv.callgraph             --------------------------
	.section	.nv.callgraph,"",@"SHT_CUDA_CALLGRAPH"
	.align	4
	.sectionentsize	8
	.align		4
        /*0000*/ 	.word	0x00000000
	.align		4
        /*0004*/ 	.word	0xffffffff
	.align		4
        /*0008*/ 	.word	0x00000000
	.align		4
        /*000c*/ 	.word	0xfffffffe
	.align		4
        /*0010*/ 	.word	0x00000000
	.align		4
        /*0014*/ 	.word	0xfffffffd
	.align		4
        /*0018*/ 	.word	0x00000000
	.align		4
        /*001c*/ 	.word	0xfffffffc


//--------------------- .text.angle_kernel        --------------------------
	.section	.text.angle_kernel,"ax",@progbits
	.align	128
        .global         angle_kernel
        .type           angle_kernel,@function
        .size           angle_kernel,(.L_x_14 - angle_kernel)
        .other          angle_kernel,@"STO_CUDA_ENTRY STV_DEFAULT"
angle_kernel:
.text.angle_kernel:
[----:B------:R-:W-:Y:S01]  /*0000*/  LDC R1, c[0x0][0x37c] ;  /* 0x0000df00ff017b82 */ /* 0x000fe20000000800 */
[----:B------:R-:W0:Y:S07]  /*0010*/  S2R R2, SR_TID.Y ;  /* 0x0000000000027919 */ /* 0x000e2e0000002200 */
[----:B------:R-:W0:Y:S01]  /*0020*/  LDC.64 R4, c[0x0][0x3a8] ;  /* 0x0000ea00ff047b82 */ /* 0x000e220000000a00 */
[----:B------:R-:W1:Y:S01]  /*0030*/  LDCU.64 UR6, c[0x0][0x358] ;  /* 0x00006b00ff0677ac */ /* 0x000e620008000a00 */
[----:B------:R-:W2:Y:S01]  /*0040*/  LDCU.128 UR8, c[0x0][0x380] ;  /* 0x00007000ff0877ac */ /* 0x000ea20008000c00 */
[----:B0-----:R-:W-:-:S05]  /*0050*/  IMAD.WIDE.U32 R4, R2, 0x4, R4 ;  /* 0x0000000402047825 */ /* 0x001fca00078e0004 */
[----:B-1----:R0:W3:Y:S01]  /*0060*/  LDG.E.CONSTANT R0, desc[UR6][R4.64] ;  /* 0x0000000604007981 */ /* 0x0020e2000c1e9900 */
[----:B--2---:R-:W-:Y:S01]  /*0070*/  USHF.R.U32.HI UR4, URZ, 0x1, UR8 ;  /* 0x00000001ff047899 */ /* 0x004fe20008011608 */
[----:B------:R-:W1:Y:S01]  /*0080*/  S2UR UR5, SR_CTAID.X ;  /* 0x00000000000579c3 */ /* 0x000e620000002500 */
[----:B------:R-:W1:Y:S01]  /*0090*/  LDCU UR8, c[0x0][0x360] ;  /* 0x00006c00ff0877ac */ /* 0x000e620008000800 */
[----:B------:R-:W2:Y:S01]  /*00a0*/  S2R R3, SR_TID.X ;  /* 0x0000000000037919 */ /* 0x000ea20000002100 */
[----:B------:R-:W4:Y:S01]  /*00b0*/  I2F.U32.RP R9, UR11 ;  /* 0x0000000b00097d06 */ /* 0x000f220008209000 */
[----:B------:R-:W-:Y:S02]  /*00c0*/  ISETP.NE.U32.AND P2, PT, RZ, UR11, PT ;  /* 0x0000000bff007c0c */ /* 0x000fe4000bf45070 */
[----:B------:R-:W-:Y:S01]  /*00d0*/  ISETP.NE.U32.AND P1, PT, RZ, UR4, PT ;  /* 0x00000004ff007c0c */ /* 0x000fe2000bf25070 */
[----:B0-----:R-:W-:-:S04]  /*00e0*/  IMAD R5, RZ, RZ, -UR4 ;  /* 0x80000004ff057e24 */ /* 0x001fc8000f8e02ff */
[----:B------:R-:W0:Y:S08]  /*00f0*/  I2F.U32.RP R8, UR4 ;  /* 0x0000000400087d06 */ /* 0x000e300008209000 */
[----:B----4-:R-:W-:Y:S01]  /*0100*/  MUFU.RCP R9, R9 ;  /* 0x0000000900097308 */ /* 0x010fe20000001000 */
[----:B-1----:R-:W-:-:S07]  /*0110*/  UIMAD UR5, UR8, UR5, URZ ;  /* 0x00000005080572a4 */ /* 0x002fce000f8e02ff */
[----:B0-----:R-:W0:Y:S01]  /*0120*/  MUFU.RCP R8, R8 ;  /* 0x0000000800087308 */ /* 0x001e220000001000 */
[----:B--2---:R-:W-:Y:S01]  /*0130*/  IADD3 R4, PT, PT, R3, UR5, RZ ;  /* 0x0000000503047c10 */ /* 0x004fe2000fffe0ff */
[----:B0-----:R-:W-:-:S06]  /*0140*/  VIADD R6, R8, 0xffffffe ;  /* 0x0ffffffe08067836 */ /* 0x001fcc0000000000 */
[----:B------:R0:W1:Y:S02]  /*0150*/  F2I.FTZ.U32.TRUNC.NTZ R7, R6 ;  /* 0x0000000600077305 */ /* 0x000064000021f000 */
[----:B0-----:R-:W-:Y:S02]  /*0160*/  IMAD.MOV.U32 R6, RZ, RZ, RZ ;  /* 0x000000ffff067224 */ /* 0x001fe400078e00ff */
[----:B-1----:R-:W-:-:S04]  /*0170*/  IMAD R5, R5, R7, RZ ;  /* 0x0000000705057224 */ /* 0x002fc800078e02ff */
[----:B------:R-:W-:-:S06]  /*0180*/  IMAD.HI.U32 R7, R7, R5, R6 ;  /* 0x0000000507077227 */ /* 0x000fcc00078e0006 */
[----:B------:R-:W-:-:S04]  /*0190*/  IMAD.HI.U32 R7, R7, R4, RZ ;  /* 0x0000000407077227 */ /* 0x000fc800078e00ff */
[----:B------:R-:W-:-:S04]  /*01a0*/  IMAD.MOV R7, RZ, RZ, -R7 ;  /* 0x000000ffff077224 */ /* 0x000fc800078e0a07 */
[----:B------:R-:W-:Y:S02]  /*01b0*/  IMAD R8, R7, UR4, R4 ;  /* 0x0000000407087c24 */ /* 0x000fe4000f8e0204 */
[----:B------:R-:W-:-:S03]  /*01c0*/  VIADD R4, R9, 0xffffffe ;  /* 0x0ffffffe09047836 */ /* 0x000fc60000000000 */
[----:B------:R-:W-:Y:S01]  /*01d0*/  ISETP.GE.U32.AND P0, PT, R8, UR4, PT ;  /* 0x0000000408007c0c */ /* 0x000fe2000bf06070 */
[----:B------:R0:W1:Y:S02]  /*01e0*/  F2I.FTZ.U32.TRUNC.NTZ R5, R4 ;  /* 0x0000000400057305 */ /* 0x000064000021f000 */
[----:B0-----:R-:W-:-:S10]  /*01f0*/  HFMA2 R4, -RZ, RZ, 0, 0 ;  /* 0x00000000ff047431 */ /* 0x001fd400000001ff */
[----:B------:R-:W-:Y:S01]  /*0200*/  @P0 IADD3 R8, PT, PT, R8, -UR4, RZ ;  /* 0x8000000408080c10 */ /* 0x000fe2000fffe0ff */
[----:B-1----:R-:W-:-:S03]  /*0210*/  IMAD.MOV R7, RZ, RZ, -R5 ;  /* 0x000000ffff077224 */ /* 0x002fc600078e0a05 */
[----:B------:R-:W-:Y:S01]  /*0220*/  ISETP.GE.U32.AND P0, PT, R8, UR4, PT ;  /* 0x0000000408007c0c */ /* 0x000fe2000bf06070 */
[----:B------:R-:W-:-:S04]  /*0230*/  IMAD R7, R7, UR11, RZ ;  /* 0x0000000b07077c24 */ /* 0x000fc8000f8e02ff */
[----:B------:R-:W-:-:S08]  /*0240*/  IMAD.HI.U32 R5, R5, R7, R4 ;  /* 0x0000000705057227 */ /* 0x000fd000078e0004 */
[----:B------:R-:W-:Y:S01]  /*0250*/  @P0 VIADD R8, R8, -UR4 ;  /* 0x8000000408080c36 */ /* 0x000fe20008000000 */
[----:B------:R-:W-:Y:S01]  /*0260*/  @!P1 LOP3.LUT R8, RZ, UR4, RZ, 0x33, !PT ;  /* 0x00000004ff089c12 */ /* 0x000fe2000f8e33ff */
[----:B------:R-:W0:Y:S04]  /*0270*/  LDCU UR4, c[0x0][0x390] ;  /* 0x00007200ff0477ac */ /* 0x000e280008000800 */
[----:B------:R-:W-:-:S04]  /*0280*/  IMAD.HI.U32 R5, R5, R8, RZ ;  /* 0x0000000805057227 */ /* 0x000fc800078e00ff */
[----:B------:R-:W-:-:S04]  /*0290*/  IMAD.MOV R7, RZ, RZ, -R5 ;  /* 0x000000ffff077224 */ /* 0x000fc800078e0a05 */
[----:B------:R-:W-:Y:S02]  /*02a0*/  IMAD R4, R7, UR11, R8 ;  /* 0x0000000b07047c24 */ /* 0x000fe4000f8e0208 */
[----:B------:R-:W1:Y:S03]  /*02b0*/  LDC.64 R6, c[0x0][0x3a0] ;  /* 0x0000e800ff067b82 */ /* 0x000e660000000a00 */
[----:B------:R-:W-:-:S13]  /*02c0*/  ISETP.GE.U32.AND P0, PT, R4, UR11, PT ;  /* 0x0000000b04007c0c */ /* 0x000fda000bf06070 */
[----:B------:R-:W-:Y:S01]  /*02d0*/  @P0 VIADD R4, R4, -UR11 ;  /* 0x8000000b04040c36 */ /* 0x000fe20008000000 */
[----:B------:R-:W-:-:S04]  /*02e0*/  @P0 IADD3 R5, PT, PT, R5, 0x1, RZ ;  /* 0x0000000105050810 */ /* 0x000fc80007ffe0ff */
[----:B------:R-:W-:-:S13]  /*02f0*/  ISETP.GE.U32.AND P1, PT, R4, UR11, PT ;  /* 0x0000000b04007c0c */ /* 0x000fda000bf26070 */
[----:B------:R-:W-:Y:S01]  /*0300*/  @P1 VIADD R5, R5, 0x1 ;  /* 0x0000000105051836 */ /* 0x000fe20000000000 */
[----:B------:R-:W-:-:S05]  /*0310*/  @!P2 LOP3.LUT R5, RZ, UR11, RZ, 0x33, !PT ;  /* 0x0000000bff05ac12 */ /* 0x000fca000f8e33ff */
[----:B------:R-:W-:Y:S01]  /*0320*/  IMAD.MOV R9, RZ, RZ, -R5 ;  /* 0x000000ffff097224 */ /* 0x000fe200078e0a05 */
[----:B------:R-:W-:-:S03]  /*0330*/  IADD3 R5, PT, PT, R5, UR9, RZ ;  /* 0x0000000905057c10 */ /* 0x000fc6000fffe0ff */
[----:B------:R-:W-:-:S04]  /*0340*/  IMAD R8, R9, UR11, R8 ;  /* 0x0000000b09087c24 */ /* 0x000fc8000f8e0208 */
[----:B------:R-:W-:-:S04]  /*0350*/  VIADD R8, R8, UR9 ;  /* 0x0000000908087c36 */ /* 0x000fc80008000000 */
[----:B------:R-:W-:Y:S02]  /*0360*/  IMAD R9, R8, UR10, R5 ;  /* 0x0000000a08097c24 */ /* 0x000fe4000f8e0205 */
[----:B------:R-:W2:Y:S02]  /*0370*/  LDC.64 R4, c[0x0][0x398] ;  /* 0x0000e600ff047b82 */ /* 0x000ea40000000a00 */
[----:B-1----:R-:W-:-:S04]  /*0380*/  IMAD.WIDE R6, R9, 0x4, R6 ;  /* 0x0000000409067825 */ /* 0x002fc800078e0206 */
[----:B--2---:R-:W-:-:S04]  /*0390*/  IMAD.WIDE R4, R9, 0x4, R4 ;  /* 0x0000000409047825 */ /* 0x004fc800078e0204 */
[C---:B---3--:R-:W-:Y:S02]  /*03a0*/  IMAD.WIDE R10, R0.reuse, 0x4, R6 ;  /* 0x00000004000a7825 */ /* 0x048fe400078e0206 */
[----:B------:R-:W2:Y:S04]  /*03b0*/  LDG.E.CONSTANT R6, desc[UR6][R6.64] ;  /* 0x0000000606067981 */ /* 0x000ea8000c1e9900 */
[----:B------:R-:W2:Y:S01]  /*03c0*/  LDG.E.CONSTANT R11, desc[UR6][R10.64] ;  /* 0x000000060a0b7981 */ /* 0x000ea2000c1e9900 */
[----:B------:R-:W-:-:S03]  /*03d0*/  IMAD.WIDE R8, R0, 0x4, R4 ;  /* 0x0000000400087825 */ /* 0x000fc600078e0204 */
[----:B------:R-:W0:Y:S04]  /*03e0*/  LDG.E.CONSTANT R4, desc[UR6][R4.64] ;  /* 0x0000000604047981 */ /* 0x000e28000c1e9900 */
[----:B------:R-:W3:Y:S01]  /*03f0*/  LDG.E.CONSTANT R9, desc[UR6][R8.64] ;  /* 0x0000000608097981 */ /* 0x000ee2000c1e9900 */
[----:B------:R-:W1:Y:S01]  /*0400*/  LDC R15, c[0x0][0x364] ;  /* 0x0000d900ff0f7b82 */ /* 0x000e620000000800 */
[----:B------:R-:W-:Y:S01]  /*0410*/  IMAD R2, R2, UR8, R3 ;  /* 0x0000000802027c24 */ /* 0x000fe2000f8e0203 */
[----:B------:R-:W-:Y:S03]  /*0420*/  BSSY.RECONVERGENT B0, `(.L_x_0) ;  /* 0x0000011000007945 */ /* 0x000fe60003800200 */
[----:B-1----:R-:W-:-:S02]  /*0430*/  IMAD R2, R15, UR5, R2 ;  /* 0x000000050f027c24 */ /* 0x002fc4000f8e0202 */
[----:B--2---:R-:W-:-:S04]  /*0440*/  FADD R13, -R6, R11 ;  /* 0x0000000b060d7221 */ /* 0x004fc80000000100 */
[----:B------:R-:W1:Y:S01]  /*0450*/  MUFU.RCP R12, |R13| ;  /* 0x4000000d000c7308 */ /* 0x000e620000001000 */
[----:B0-----:R-:W-:-:S04]  /*0460*/  FADD R0, R4, UR4 ;  /* 0x0000000404007e21 */ /* 0x001fc80008000000 */
[----:B---3--:R-:W-:-:S04]  /*0470*/  FADD R0, -R0, R9 ;  /* 0x0000000900007221 */ /* 0x008fc80000000100 */
[----:B------:R-:W0:Y:S01]  /*0480*/  FCHK P0, R0, |R13| ;  /* 0x4000000d00007302 */ /* 0x000e220000000000 */
[----:B-1----:R-:W-:-:S04]  /*0490*/  FFMA R7, -|R13|, R12, 1 ;  /* 0x3f8000000d077423 */ /* 0x002fc8000000030c */
[----:B------:R-:W-:-:S04]  /*04a0*/  FFMA R7, R12, R7, R12 ;  /* 0x000000070c077223 */ /* 0x000fc8000000000c */
[----:B------:R-:W-:-:S04]  /*04b0*/  FFMA R4, R0, R7, RZ ;  /* 0x0000000700047223 */ /* 0x000fc800000000ff */
[----:B------:R-:W-:-:S04]  /*04c0*/  FFMA R3, -|R13|, R4, R0 ;  /* 0x000000040d037223 */ /* 0x000fc80000000300 */
[----:B------:R-:W-:Y:S01]  /*04d0*/  FFMA R7, R7, R3, R4 ;  /* 0x0000000307077223 */ /* 0x000fe20000000004 */
[----:B0-----:R-:W-:Y:S06]  /*04e0*/  @!P0 BRA `(.L_x_1) ;  /* 0x0000000000108947 */ /* 0x001fec0003800000 */
[----:B------:R-:W-:Y:S01]  /*04f0*/  FADD R3, |R13|, -RZ ;  /* 0x800000ff0d037221 */ /* 0x000fe20000000200 */
[----:B------:R-:W-:-:S07]  /*0500*/  MOV R4, 0x520 ;  /* 0x0000052000047802 */ /* 0x000fce0000000f00 */
[----:B------:R-:W-:Y:S05]  /*0510*/  CALL.REL.NOINC `($__internal_0_$__cuda_sm3x_div_rn_noftz_f32_slowpath) ;  /* 0x0000000000187944 */ /* 0x000fea0003c00000 */
[----:B------:R-:W-:-:S07]  /*0520*/  IMAD.MOV.U32 R7, RZ, RZ, R0 ;  /* 0x000000ffff077224 */ /* 0x000fce00078e0000 */
.L_x_1:
[----:B------:R-:W-:Y:S05]  /*0530*/  BSYNC.RECONVERGENT B0 ;  /* 0x0000000000007941 */ /* 0x000fea0003800200 */
.L_x_0:
[----:B------:R-:W0:Y:S02]  /*0540*/  LDC.64 R4, c[0x0][0x3b8] ;  /* 0x0000ee00ff047b82 */ /* 0x000e240000000a00 */
[----:B0-----:R-:W-:-:S05]  /*0550*/  IMAD.WIDE R2, R2, 0x4, R4 ;  /* 0x0000000402027825 */ /* 0x001fca00078e0204 */
[----:B------:R-:W-:Y:S01]  /*0560*/  STG.E desc[UR6][R2.64], R7 ;  /* 0x0000000702007986 */ /* 0x000fe2000c101906 */
[----:B------:R-:W-:Y:S05]  /*0570*/  EXIT ;  /* 0x000000000000794d */ /* 0x000fea0003800000 */
        .weak           $__internal_0_$__cuda_sm3x_div_rn_noftz_f32_slowpath
        .type           $__internal_0_$__cuda_sm3x_div_rn_noftz_f32_slowpath,@function
        .size           $__internal_0_$__cuda_sm3x_div_rn_noftz_f32_slowpath,(.L_x_14 - $__internal_0_$__cuda_sm3x_div_rn_noftz_f32_slowpath)
$__internal_0_$__cuda_sm3x_div_rn_noftz_f32_slowpath:
[----:B------:R-:W-:Y:S01]  /*0580*/  SHF.R.U32.HI R6, RZ, 0x17, R3 ;  /* 0x00000017ff067819 */ /* 0x000fe20000011603 */
[----:B------:R-:W-:Y:S01]  /*0590*/  BSSY.RECONVERGENT B1, `(.L_x_2) ;  /* 0x0000063000017945 */ /* 0x000fe20003800200 */
[--C-:B------:R-:W-:Y:S01]  /*05a0*/  SHF.R.U32.HI R5, RZ, 0x17, R0.reuse ;  /* 0x00000017ff057819 */ /* 0x100fe20000011600 */
[----:B------:R-:W-:Y:S01]  /*05b0*/  IMAD.MOV.U32 R7, RZ, RZ, R0 ;  /* 0x000000ffff077224 */ /* 0x000fe200078e0000 */
[----:B------:R-:W-:Y:S02]  /*05c0*/  LOP3.LUT R6, R6, 0xff, RZ, 0xc0, !PT ;  /* 0x000000ff06067812 */ /* 0x000fe400078ec0ff */
[----:B------:R-:W-:Y:S02]  /*05d0*/  LOP3.LUT R5, R5, 0xff, RZ, 0xc0, !PT ;  /* 0x000000ff05057812 */ /* 0x000fe400078ec0ff */
[----:B------:R-:W-:-:S03]  /*05e0*/  IADD3 R10, PT, PT, R6, -0x1, RZ ;  /* 0xffffffff060a7810 */ /* 0x000fc60007ffe0ff */
[----:B------:R-:W-:Y:S01]  /*05f0*/  VIADD R9, R5, 0xffffffff ;  /* 0xffffffff05097836 */ /* 0x000fe20000000000 */
[----:B------:R-:W-:-:S04]  /*0600*/  ISETP.GT.U32.AND P0, PT, R10, 0xfd, PT ;  /* 0x000000fd0a00780c */ /* 0x000fc80003f04070 */
[----:B------:R-:W-:-:S13]  /*0610*/  ISETP.GT.U32.OR P0, PT, R9, 0xfd, P0 ;  /* 0x000000fd0900780c */ /* 0x000fda0000704470 */
[----:B------:R-:W-:Y:S01]  /*0620*/  @!P0 MOV R8, RZ ;  /* 0x000000ff00088202 */ /* 0x000fe20000000f00 */
[----:B------:R-:W-:Y:S06]  /*0630*/  @!P0 BRA `(.L_x_3) ;  /* 0x00000000005c8947 */ /* 0x000fec0003800000 */
[----:B------:R-:W-:Y:S02]  /*0640*/  FSETP.GTU.FTZ.AND P1, PT, |R3|, +INF , PT ;  /* 0x7f8000000300780b */ /* 0x000fe40003f3c200 */
[----:B------:R-:W-:-:S04]  /*0650*/  FSETP.GTU.FTZ.AND P0, PT, |R0|, +INF , PT ;  /* 0x7f8000000000780b */ /* 0x000fc80003f1c200 */
[----:B------:R-:W-:-:S13]  /*0660*/  PLOP3.LUT P0, PT, P0, P1, PT, 0xf8, 0x8f ;  /* 0x00000000008f781c */ /* 0x000fda0000703f70 */
[----:B------:R-:W-:Y:S05]  /*0670*/  @P0 BRA `(.L_x_4) ;  /* 0x00000004004c0947 */ /* 0x000fea0003800000 */
[----:B------:R-:W-:-:S13]  /*0680*/  LOP3.LUT P0, RZ, R3, 0x7fffffff, R7, 0xc8, !PT ;  /* 0x7fffffff03ff7812 */ /* 0x000fda000780c807 */
[----:B------:R-:W-:Y:S05]  /*0690*/  @!P0 BRA `(.L_x_5) ;  /* 0x00000004003c8947 */ /* 0x000fea0003800000 */
[C---:B------:R-:W-:Y:S02]  /*06a0*/  FSETP.NEU.FTZ.AND P2, PT, |R0|.reuse, +INF , PT ;  /* 0x7f8000000000780b */ /* 0x040fe40003f5d200 */
[----:B------:R-:W-:Y:S02]  /*06b0*/  FSETP.NEU.FTZ.AND P1, PT, |R3|, +INF , PT ;  /* 0x7f8000000300780b */ /* 0x000fe40003f3d200 */
[----:B------:R-:W-:-:S11]  /*06c0*/  FSETP.NEU.FTZ.AND P0, PT, |R0|, +INF , PT ;  /* 0x7f8000000000780b */ /* 0x000fd60003f1d200 */
[----:B------:R-:W-:Y:S05]  /*06d0*/  @!P1 BRA !P2, `(.L_x_5) ;  /* 0x00000004002c9947 */ /* 0x000fea0005000000 */
[----:B------:R-:W-:-:S04]  /*06e0*/  LOP3.LUT P2, RZ, R7, 0x7fffffff, RZ, 0xc0, !PT ;  /* 0x7fffffff07ff7812 */ /* 0x000fc8000784c0ff */
[----:B------:R-:W-:-:S13]  /*06f0*/  PLOP3.LUT P1, PT, P1, P2, PT, 0x2f, 0xf2 ;  /* 0x0000000000f2781c */ /* 0x000fda0000f24577 */
[----:B------:R-:W-:Y:S05]  /*0700*/  @P1 BRA `(.L_x_6) ;  /* 0x0000000400181947 */ /* 0x000fea0003800000 */
[----:B------:R-:W-:-:S04]  /*0710*/  LOP3.LUT P1, RZ, R3, 0x7fffffff, RZ, 0xc0, !PT ;  /* 0x7fffffff03ff7812 */ /* 0x000fc8000782c0ff */
[----:B------:R-:W-:-:S13]  /*0720*/  PLOP3.LUT P0, PT, P0, P1, PT, 0x2f, 0xf2 ;  /* 0x0000000000f2781c */ /* 0x000fda0000702577 */
[----:B------:R-:W-:Y:S05]  /*0730*/  @P0 BRA `(.L_x_7) ;  /* 0x0000000400000947 */ /* 0x000fea0003800000 */
[----:B------:R-:W-:Y:S02]  /*0740*/  ISETP.GE.AND P0, PT, R9, RZ, PT ;  /* 0x000000ff0900720c */ /* 0x000fe40003f06270 */
[----:B------:R-:W-:-:S11]  /*0750*/  ISETP.GE.AND P1, PT, R10, RZ, PT ;  /* 0x000000ff0a00720c */ /* 0x000fd60003f26270 */
[----:B------:R-:W-:Y:S02]  /*0760*/  @P0 IMAD.MOV.U32 R8, RZ, RZ, RZ ;  /* 0x000000ffff080224 */ /* 0x000fe400078e00ff */
[----:B------:R-:W-:Y:S01]  /*0770*/  @!P0 FFMA R7, R0, 1.84467440737095516160e+19, RZ ;  /* 0x5f80000000078823 */ /* 0x000fe200000000ff */
[----:B------:R-:W-:Y:S02]  /*0780*/  @!P0 IMAD.MOV.U32 R8, RZ, RZ, -0x40 ;  /* 0xffffffc0ff088424 */ /* 0x000fe400078e00ff */
[----:B------:R-:W-:-:S03]  /*0790*/  @!P1 FFMA R3, R3, 1.84467440737095516160e+19, RZ ;  /* 0x5f80000003039823 */ /* 0x000fc600000000ff */
[----:B------:R-:W-:-:S07]  /*07a0*/  @!P1 IADD3 R8, PT, PT, R8, 0x40, RZ ;  /* 0x0000004008089810 */ /* 0x000fce0007ffe0ff */
.L_x_3:
[----:B------:R-:W-:Y:S01]  /*07b0*/  LEA R0, R6, 0xc0800000, 0x17 ;  /* 0xc080000006007811 */ /* 0x000fe200078eb8ff */
[----:B------:R-:W-:Y:S01]  /*07c0*/  VIADD R5, R5, 0xffffff81 ;  /* 0xffffff8105057836 */ /* 0x000fe20000000000 */
[----:B------:R-:W-:Y:S03]  /*07d0*/  BSSY.RECONVERGENT B2, `(.L_x_8) ;  /* 0x0000035000027945 */ /* 0x000fe60003800200 */
[----:B------:R-:W-:Y:S02]  /*07e0*/  IMAD.IADD R3, R3, 0x1, -R0 ;  /* 0x0000000103037824 */ /* 0x000fe400078e0a00 */
[C---:B------:R-:W-:Y:S01]  /*07f0*/  IMAD R0, R5.reuse, -0x800000, R7 ;  /* 0xff80000005007824 */ /* 0x040fe200078e0207 */
[----:B------:R-:W-:Y:S01]  /*0800*/  IADD3 R5, PT, PT, R5, 0x7f, -R6 ;  /* 0x0000007f05057810 */ /* 0x000fe20007ffe806 */
[----:B------:R-:W0:Y:S01]  /*0810*/  MUFU.RCP R9, R3 ;  /* 0x0000000300097308 */ /* 0x000e220000001000 */
[----:B------:R-:W-:-:S02]  /*0820*/  FADD.FTZ R11, -R3, -RZ ;  /* 0x800000ff030b7221 */ /* 0x000fc40000010100 */
[----:B------:R-:W-:Y:S02]  /*0830*/  IADD3 R5, PT, PT, R5, R8, RZ ;  /* 0x0000000805057210 */ /* 0x000fe40007ffe0ff */
[----:B0-----:R-:W-:-:S04]  /*0840*/  FFMA R10, R9, R11, 1 ;  /* 0x3f800000090a7423 */ /* 0x001fc8000000000b */
[----:B------:R-:W-:-:S04]  /*0850*/  FFMA R12, R9, R10, R9 ;  /* 0x0000000a090c7223 */ /* 0x000fc80000000009 */
[----:B------:R-:W-:-:S04]  /*0860*/  FFMA R7, R0, R12, RZ ;  /* 0x0000000c00077223 */ /* 0x000fc800000000ff */
[----:B------:R-:W-:-:S04]  /*0870*/  FFMA R10, R11, R7, R0 ;  /* 0x000000070b0a7223 */ /* 0x000fc80000000000 */
[----:B------:R-:W-:-:S04]  /*0880*/  FFMA R7, R12, R10, R7 ;  /* 0x0000000a0c077223 */ /* 0x000fc80000000007 */
[----:B------:R-:W-:-:S04]  /*0890*/  FFMA R10, R11, R7, R0 ;  /* 0x000000070b0a7223 */ /* 0x000fc80000000000 */
[----:B------:R-:W-:-:S05]  /*08a0*/  FFMA R0, R12, R10, R7 ;  /* 0x0000000a0c007223 */ /* 0x000fca0000000007 */
[----:B------:R-:W-:-:S04]  /*08b0*/  SHF.R.U32.HI R3, RZ, 0x17, R0 ;  /* 0x00000017ff037819 */ /* 0x000fc80000011600 */
[----:B------:R-:W-:-:S05]  /*08c0*/  LOP3.LUT R3, R3, 0xff, RZ, 0xc0, !PT ;  /* 0x000000ff03037812 */ /* 0x000fca00078ec0ff */
[----:B------:R-:W-:-:S04]  /*08d0*/  IMAD.IADD R9, R3, 0x1, R5 ;  /* 0x0000000103097824 */ /* 0x000fc800078e0205 */
[----:B------:R-:W-:-:S05]  /*08e0*/  VIADD R3, R9, 0xffffffff ;  /* 0xffffffff09037836 */ /* 0x000fca0000000000 */
[----:B------:R-:W-:-:S13]  /*08f0*/  ISETP.GE.U32.AND P0, PT, R3, 0xfe, PT ;  /* 0x000000fe0300780c */ /* 0x000fda0003f06070 */
[----:B------:R-:W-:Y:S05]  /*0900*/  @!P0 BRA `(.L_x_9) ;  /* 0x0000000000808947 */ /* 0x000fea0003800000 */
[----:B------:R-:W-:-:S13]  /*0910*/  ISETP.GT.AND P0, PT, R9, 0xfe, PT ;  /* 0x000000fe0900780c */ /* 0x000fda0003f04270 */
[----:B------:R-:W-:Y:S05]  /*0920*/  @P0 BRA `(.L_x_10) ;  /* 0x00000000006c0947 */ /* 0x000fea0003800000 */
[----:B------:R-:W-:-:S13]  /*0930*/  ISETP.GE.AND P0, PT, R9, 0x1, PT ;  /* 0x000000010900780c */ /* 0x000fda0003f06270 */
[----:B------:R-:W-:Y:S05]  /*0940*/  @P0 BRA `(.L_x_11) ;  /* 0x0000000000740947 */ /* 0x000fea0003800000 */
[----:B------:R-:W-:Y:S02]  /*0950*/  ISETP.GE.AND P0, PT, R9, -0x18, PT ;  /* 0xffffffe80900780c */ /* 0x000fe40003f06270 */
[----:B------:R-:W-:-:S11]  /*0960*/  LOP3.LUT R0, R0, 0x80000000, RZ, 0xc0, !PT ;  /* 0x8000000000007812 */ /* 0x000fd600078ec0ff */
[----:B------:R-:W-:Y:S05]  /*0970*/  @!P0 BRA `(.L_x_11) ;  /* 0x0000000000688947 */ /* 0x000fea0003800000 */
[CCC-:B------:R-:W-:Y:S01]  /*0980*/  FFMA.RZ R3, R12.reuse, R10.reuse, R7.reuse ;  /* 0x0000000a0c037223 */ /* 0x1c0fe2000000c007 */
[C---:B------:R-:W-:Y:S01]  /*0990*/  IADD3 R8, PT, PT, R9.reuse, 0x20, RZ ;  /* 0x0000002009087810 */ /* 0x040fe20007ffe0ff */
[CCC-:B------:R-:W-:Y:S01]  /*09a0*/  FFMA.RM R6, R12.reuse, R10.reuse, R7.reuse ;  /* 0x0000000a0c067223 */ /* 0x1c0fe20000004007 */
[----:B------:R-:W-:Y:S02]  /*09b0*/  ISETP.NE.AND P2, PT, R9, RZ, PT ;  /* 0x000000ff0900720c */ /* 0x000fe40003f45270 */
[----:B------:R-:W-:Y:S01]  /*09c0*/  LOP3.LUT R5, R3, 0x7fffff, RZ, 0xc0, !PT ;  /* 0x007fffff03057812 */ /* 0x000fe200078ec0ff */
[----:B------:R-:W-:Y:S01]  /*09d0*/  FFMA.RP R3, R12, R10, R7 ;  /* 0x0000000a0c037223 */ /* 0x000fe20000008007 */
[----:B------:R-:W-:Y:S01]  /*09e0*/  IMAD.MOV R7, RZ, RZ, -R9 ;  /* 0x000000ffff077224 */ /* 0x000fe200078e0a09 */
[----:B------:R-:W-:Y:S02]  /*09f0*/  ISETP.NE.AND P1, PT, R9, RZ, PT ;  /* 0x000000ff0900720c */ /* 0x000fe40003f25270 */
[----:B------:R-:W-:-:S02]  /*0a00*/  LOP3.LUT R5, R5, 0x800000, RZ, 0xfc, !PT ;  /* 0x0080000005057812 */ /* 0x000fc400078efcff */
[----:B------:R-:W-:Y:S02]  /*0a10*/  FSETP.NEU.FTZ.AND P0, PT, R3, R6, PT ;  /* 0x000000060300720b */ /* 0x000fe40003f1d000 */
[----:B------:R-:W-:Y:S02]  /*0a20*/  SHF.L.U32 R8, R5, R8, RZ ;  /* 0x0000000805087219 */ /* 0x000fe400000006ff */
[----:B------:R-:W-:Y:S02]  /*0a30*/  SEL R6, R7, RZ, P2 ;  /* 0x000000ff07067207 */ /* 0x000fe40001000000 */
[----:B------:R-:W-:Y:S02]  /*0a40*/  ISETP.NE.AND P1, PT, R8, RZ, P1 ;  /* 0x000000ff0800720c */ /* 0x000fe40000f25270 */
[----:B------:R-:W-:Y:S02]  /*0a50*/  SHF.R.U32.HI R6, RZ, R6, R5 ;  /* 0x00000006ff067219 */ /* 0x000fe40000011605 */
[----:B------:R-:W-:-:S02]  /*0a60*/  PLOP3.LUT P0, PT, P0, P1, PT, 0xf8, 0x8f ;  /* 0x00000000008f781c */ /* 0x000fc40000703f70 */
[----:B------:R-:W-:Y:S02]  /*0a70*/  SHF.R.U32.HI R8, RZ, 0x1, R6 ;  /* 0x00000001ff087819 */ /* 0x000fe40000011606 */
[----:B------:R-:W-:-:S04]  /*0a80*/  SEL R3, RZ, 0x1, !P0 ;  /* 0x00000001ff037807 */ /* 0x000fc80004000000 */
[----:B------:R-:W-:-:S04]  /*0a90*/  LOP3.LUT R3, R3, 0x1, R8, 0xf8, !PT ;  /* 0x0000000103037812 */ /* 0x000fc800078ef808 */
[----:B------:R-:W-:-:S05]  /*0aa0*/  LOP3.LUT R3, R3, R6, RZ, 0xc0, !PT ;  /* 0x0000000603037212 */ /* 0x000fca00078ec0ff */
[----:B------:R-:W-:-:S05]  /*0ab0*/  IMAD.IADD R3, R8, 0x1, R3 ;  /* 0x0000000108037824 */ /* 0x000fca00078e0203 */
[----:B------:R-:W-:Y:S01]  /*0ac0*/  LOP3.LUT R0, R3, R0, RZ, 0xfc, !PT ;  /* 0x0000000003007212 */ /* 0x000fe200078efcff */
[----:B------:R-:W-:Y:S06]  /*0ad0*/  BRA `(.L_x_11) ;  /* 0x0000000000107947 */ /* 0x000fec0003800000 */
.L_x_10:
[----:B------:R-:W-:-:S04]  /*0ae0*/  LOP3.LUT R0, R0, 0x80000000, RZ, 0xc0, !PT ;  /* 0x8000000000007812 */ /* 0x000fc800078ec0ff */
[----:B------:R-:W-:Y:S01]  /*0af0*/  LOP3.LUT R0, R0, 0x7f800000, RZ, 0xfc, !PT ;  /* 0x7f80000000007812 */ /* 0x000fe200078efcff */
[----:B------:R-:W-:Y:S06]  /*0b00*/  BRA `(.L_x_11) ;  /* 0x0000000000047947 */ /* 0x000fec0003800000 */
.L_x_9:
[----:B------:R-:W-:-:S07]  /*0b10*/  LEA R0, R5, R0, 0x17 ;  /* 0x0000000005007211 */ /* 0x000fce00078eb8ff */
.L_x_11:
[----:B------:R-:W-:Y:S05]  /*0b20*/  BSYNC.RECONVERGENT B2 ;  /* 0x0000000000027941 */ /* 0x000fea0003800200 */
.L_x_8:
[----:B------:R-:W-:Y:S05]  /*0b30*/  BRA `(.L_x_12) ;  /* 0x0000000000207947 */ /* 0x000fea0003800000 */
.L_x_7:
[----:B------:R-:W-:-:S04]  /*0b40*/  LOP3.LUT R0, R3, 0x80000000, R7, 0x48, !PT ;  /* 0x8000000003007812 */ /* 0x000fc800078e4807 */
[----:B------:R-:W-:Y:S01]  /*0b50*/  LOP3.LUT R0, R0, 0x7f800000, RZ, 0xfc, !PT ;  /* 0x7f80000000007812 */ /* 0x000fe200078efcff */
[----:B------:R-:W-:Y:S06]  /*0b60*/  BRA `(.L_x_12) ;  /* 0x0000000000147947 */ /* 0x000fec0003800000 */
.L_x_6:
[----:B------:R-:W-:Y:S01]  /*0b70*/  LOP3.LUT R0, R3, 0x80000000, R7, 0x48, !PT ;  /* 0x8000000003007812 */ /* 0x000fe200078e4807 */
[----:B------:R-:W-:Y:S06]  /*0b80*/  BRA `(.L_x_12) ;  /* 0x00000000000c7947 */ /* 0x000fec0003800000 */
.L_x_5:
[----:B------:R-:W0:Y:S01]  /*0b90*/  MUFU.RSQ R0, -QNAN ;  /* 0xffc0000000007908 */ /* 0x000e220000001400 */
[----:B------:R-:W-:Y:S05]  /*0ba0*/  BRA `(.L_x_12) ;  /* 0x0000000000047947 */ /* 0x000fea0003800000 */
.L_x_4:
[----:B------:R-:W-:-:S07]  /*0bb0*/  FADD.FTZ R0, R0, R3 ;  /* 0x0000000300007221 */ /* 0x000fce0000010000 */
.L_x_12:
[----:B------:R-:W-:Y:S05]  /*0bc0*/  BSYNC.RECONVERGENT B1 ;  /* 0x0000000000017941 */ /* 0x000fea0003800200 */
.L_x_2:
[----:B------:R-:W-:-:S04]  /*0bd0*/  IMAD.MOV.U32 R5, RZ, RZ, 0x0 ;  /* 0x00000000ff057424 */ /* 0x000fc800078e00ff */
[----:B0-----:R-:W-:Y:S05]  /*0be0*/  RET.REL.NODEC R4 `(angle_kernel) ;  /* 0xfffffff404047950 */ /* 0x001fea0003c3ffff */
.L_x_13:
[----:B------:R-:W-:-:S00]  /*0bf0*/  BRA `(.L_x_13) ;  /* 0xfffffffc00fc7947 */ /* 0x000fc0000383ffff */
[----:B------:R-:W-:-:S00]  /*0c00*/  NOP ;  /* 0x0000000000007918 */ /* 0x000fc00000000000 */
[----:B------:R-:W-:-:S00]  /*0c10*/  NOP ;  /* 0x0000000000007918 */ /* 0x000fc00000000000 */
[----:B------:R-:W-:-:S00]  /*0c20*/  NOP ;  /* 0x0000000000007918 */ /* 0x000fc00000000000 */
[----:B------:R-:W-:-:S00]  /*0c30*/  NOP ;  /* 0x0000000000007918 */ /* 0x000fc00000000000 */
[----:B------:R-:W-:-:S00]  /*0c40*/  NOP ;  /* 0x0000000000007918 */ /* 0x000fc00000000000 */
[----:B------:R-:W-:-:S00]  /*0c50*/  NOP ;  /* 0x0000000000007918 */ /* 0x000fc00000000000 */
[----:B------:R-:W-:-:S00]  /*0c60*/  NOP ;  /* 0x0000000000007918 */ /* 0x000fc00000000000 */
[----:B------:R-:W-:-:S00]  /*0c70*/  NOP ;  /* 0x0000000000007918 */ /* 0x000fc00000000000 */
.L_x_14:


//--------------------- .nv.shared.reserved.0     --------------------------
	.section	.nv.shared.reserved.0,"aw",@nobits
	.weak		__nv_reservedSMEM_offset_0_alias
	.size		__nv_reservedSMEM_offset_0_alias, 0, 64
	.other		__nv_reservedSMEM_offset_0_alias,@"STO_CUDA_RESERVED_SHARED STV_DEFAULT"
__nv_reservedSMEM_offset_0_alias:
	.zero		0
	.zero		64


//--------------------- .nv.constant0.angle_kernel --------------------------
	.section	.nv.constant0.angle_kernel,"a",@progbits
	.sectionflags	@""
	.align	4
.nv.constant0.angle_kernel:
	.zero		960


//--------------------- SYMBOLS --------------------------

	.type		.nv.reservedSmem.offset0,@object
	.size		.nv.reservedSmem.offset0,0x4
